	.headerflags	@"EF_CUDA_TEXMODE_UNIFIED EF_CUDA_64BIT_ADDRESS EF_CUDA_ACCELERATORS EF_CUDA_SM90 EF_CUDA_VIRTUAL_SM(EF_CUDA_SM90)"
	.elftype	@"ET_EXEC"


//--------------------- .nv.info                  --------------------------
	.section	.nv.info,"",@"SHT_CUDA_INFO"
	.align	4


	//----- nvinfo : EIATTR_REGCOUNT
	.align		4
        /*0000*/ 	.byte	0x04, 0x2f
        /*0002*/ 	.short	(.L_1 - .L_0)
	.align		4
.L_0:
        /*0004*/ 	.word	index@(triton_poi_fused__to_copy_add_arange_clamp_mul_sub_82)
        /*0008*/ 	.word	0x0000000c


	//----- nvinfo : EIATTR_MIN_STACK_SIZE
	.align		4
.L_1:
        /*000c*/ 	.byte	0x04, 0x12
        /*000e*/ 	.short	(.L_3 - .L_2)
	.align		4
.L_2:
        /*0010*/ 	.word	index@(triton_poi_fused__to_copy_add_arange_clamp_mul_sub_82)
        /*0014*/ 	.word	0x00000000


	//----- nvinfo : EIATTR_FRAME_SIZE
	.align		4
.L_3:
        /*0018*/ 	.byte	0x04, 0x11
        /*001a*/ 	.short	(.L_5 - .L_4)
	.align		4
.L_4:
        /*001c*/ 	.word	index@(triton_poi_fused__to_copy_add_arange_clamp_mul_sub_82)
        /*0020*/ 	.word	0x00000000


	//----- nvinfo : EIATTR_MIN_STACK_SIZE
	.align		4
.L_5:
        /*0024*/ 	.byte	0x04, 0x12
        /*0026*/ 	.short	(.L_7 - .L_6)
	.align		4
.L_6:
        /*0028*/ 	.word	index@(triton_poi_fused__to_copy_add_arange_clamp_mul_sub_82)
        /*002c*/ 	.word	0x00000000
.L_7:


//--------------------- .nv.info.triton_poi_fused__to_copy_add_arange_clamp_mul_sub_82 --------------------------
	.section	.nv.info.triton_poi_fused__to_copy_add_arange_clamp_mul_sub_82,"",@"SHT_CUDA_INFO"
	.sectionflags	@""
	.align	4


	//----- nvinfo : EIATTR_CUDA_API_VERSION
	.align		4
        /*0000*/ 	.byte	0x04, 0x37
        /*0002*/ 	.short	(.L_9 - .L_8)
.L_8:
        /*0004*/ 	.word	0x0000007c


	//----- nvinfo : EIATTR_KPARAM_INFO
	.align		4
.L_9:
        /*0008*/ 	.byte	0x04, 0x17
        /*000a*/ 	.short	(.L_11 - .L_10)
.L_10:
        /*000c*/ 	.word	0x00000000
        /*0010*/ 	.short	0x0001
        /*0012*/ 	.short	0x0008
        /*0014*/ 	.byte	0x00, 0xf0, 0x11, 0x00


	//----- nvinfo : EIATTR_KPARAM_INFO
	.align		4
.L_11:
        /*0018*/ 	.byte	0x04, 0x17
        /*001a*/ 	.short	(.L_13 - .L_12)
.L_12:
        /*001c*/ 	.word	0x00000000
        /*0020*/ 	.short	0x0000
        /*0022*/ 	.short	0x0000
        /*0024*/ 	.byte	0x00, 0xf4, 0x21, 0x00


	//----- nvinfo : EIATTR_SPARSE_MMA_MASK
	.align		4
.L_13:
        /*0028*/ 	.byte	0x03, 0x50
        /*002a*/ 	.short	0x0000


	//----- nvinfo : EIATTR_MAXREG_COUNT
	.align		4
        /*002c*/ 	.byte	0x03, 0x1b
        /*002e*/ 	.short	0x00ff


	//----- nvinfo : EIATTR_EXIT_INSTR_OFFSETS
	.align		4
        /*0030*/ 	.byte	0x04, 0x1c
        /*0032*/ 	.short	(.L_15 - .L_14)


	//   ....[0]....
.L_14:
        /*0034*/ 	.word	0x00000190


	//   ....[1]....
        /*0038*/ 	.word	0x000001c0


	//----- nvinfo : EIATTR_REQNTID
	.align		4
.L_15:
        /*003c*/ 	.byte	0x04, 0x10
        /*003e*/ 	.short	(.L_17 - .L_16)
.L_16:
        /*0040*/ 	.word	0x00000020
        /*0044*/ 	.word	0x00000001
        /*0048*/ 	.word	0x00000001


	//----- nvinfo : EIATTR_CBANK_PARAM_SIZE
	.align		4
.L_17:
        /*004c*/ 	.byte	0x03, 0x19
        /*004e*/ 	.short	0x000c


	//----- nvinfo : EIATTR_PARAM_CBANK
	.align		4
        /*0050*/ 	.byte	0x04, 0x0a
        /*0052*/ 	.short	(.L_19 - .L_18)
	.align		4
.L_18:
        /*0054*/ 	.word	index@(.nv.constant0.triton_poi_fused__to_copy_add_arange_clamp_mul_sub_82)
        /*0058*/ 	.short	0x0210
        /*005a*/ 	.short	0x000c


	//----- nvinfo : EIATTR_SW_WAR
	.align		4
.L_19:
        /*005c*/ 	.byte	0x04, 0x36
        /*005e*/ 	.short	(.L_21 - .L_20)
.L_20:
        /*0060*/ 	.word	0x00000008
.L_21:


//--------------------- .nv.callgraph             --------------------------
	.section	.nv.callgraph,"",@"SHT_CUDA_CALLGRAPH"
	.align	4
	.sectionentsize	8
	.align		4
        /*0000*/ 	.word	0x00000000
	.align		4
        /*0004*/ 	.word	0xffffffff
	.align		4
        /*0008*/ 	.word	0x00000000
	.align		4
        /*000c*/ 	.word	0xfffffffe
	.align		4
        /*0010*/ 	.word	0x00000000
	.align		4
        /*0014*/ 	.word	0xfffffffd
	.align		4
        /*0018*/ 	.word	0x00000000
	.align		4
        /*001c*/ 	.word	0xfffffffc


//--------------------- .text.triton_poi_fused__to_copy_add_arange_clamp_mul_sub_82 --------------------------
	.section	.text.triton_poi_fused__to_copy_add_arange_clamp_mul_sub_82,"ax",@progbits
	.align	128
        .global         triton_poi_fused__to_copy_add_arange_clamp_mul_sub_82
        .type           triton_poi_fused__to_copy_add_arange_clamp_mul_sub_82,@function
        .size           triton_poi_fused__to_copy_add_arange_clamp_mul_sub_82,(.L_x_1 - triton_poi_fused__to_copy_add_arange_clamp_mul_sub_82)
        .other          triton_poi_fused__to_copy_add_arange_clamp_mul_sub_82,@"STO_CUDA_ENTRY STV_DEFAULT"
triton_poi_fused__to_copy_add_arange_clamp_mul_sub_82:
.text.triton_poi_fused__to_copy_add_arange_clamp_mul_sub_82:
[----:B------:R-:W0:Y:S02]  /*0000*/  LDC R1, c[0x0][0x28] ;  /* 0x00000a00ff017b82 */ /* 0x000e240000000800 */
[----:B------:R-:W1:Y:S01]  /*0010*/  S2R R0, SR_TID.X ;  /* 0x0000000000007919 */ /* 0x000e620000002100 */
[----:B------:R-:W-:Y:S01]  /*0020*/  HFMA2.MMA R3, -RZ, RZ, 1.25, 0 ;  /* 0x3d000000ff037435 */ /* 0x000fe200000001ff */
[----:B------:R-:W2:Y:S01]  /*0030*/  S2R R5, SR_CTAID.X ;  /* 0x0000000000057919 */ /* 0x000ea20000002500 */
[----:B-1----:R-:W-:-:S05]  /*0040*/  IMAD.SHL.U32 R0, R0, 0x2, RZ ;  /* 0x0000000200007824 */ /* 0x002fca00078e00ff */
[----:B------:R-:W-:-:S05]  /*0050*/  LOP3.LUT R0, R0, 0x3e, RZ, 0xc0, !PT ;  /* 0x0000003e00007812 */ /* 0x000fca00078ec0ff */
[----:B--2---:R-:W-:-:S05]  /*0060*/  IMAD R5, R5, 0x40, R0 ;  /* 0x0000004005057824 */ /* 0x004fca00078e0200 */
[----:B------:R-:W-:Y:S02]  /*0070*/  IADD3 R0, R5, 0x1, RZ ;  /* 0x0000000105007810 */ /* 0x000fe40007ffe0ff */
[----:B------:R-:W-:Y:S02]  /*0080*/  I2FP.F32.S32 R2, R5 ;  /* 0x0000000500027245 */ /* 0x000fe40000201400 */
[----:B------:R-:W-:Y:S02]  /*0090*/  I2FP.F32.S32 R0, R0 ;  /* 0x0000000000007245 */ /* 0x000fe40000201400 */
[----:B------:R-:W-:Y:S01]  /*00a0*/  ISETP.GE.AND P0, PT, R5, 0x40, PT ;  /* 0x000000400500780c */ /* 0x000fe20003f06270 */
[----:B------:R-:W-:Y:S02]  /*00b0*/  FADD R2, R2, 0.5 ;  /* 0x3f00000002027421 */ /* 0x000fe40000000000 */
[----:B------:R-:W-:Y:S02]  /*00c0*/  FADD R0, R0, 0.5 ;  /* 0x3f00000000007421 */ /* 0x000fe40000000000 */
[----:B------:R-:W-:-:S02]  /*00d0*/  FFMA R2, R2, R3, -0.5 ;  /* 0xbf00000002027423 */ /* 0x000fc40000000003 */
[----:B------:R-:W-:-:S03]  /*00e0*/  FFMA R0, R0, R3, -0.5 ;  /* 0xbf00000000007423 */ /* 0x000fc60000000003 */
[----:B------:R-:W-:Y:S02]  /*00f0*/  FMNMX R4, RZ, R2, !PT ;  /* 0x00000002ff047209 */ /* 0x000fe40007800000 */
[----:B------:R-:W1:Y:S01]  /*0100*/  LDC.64 R2, c[0x0][0x210] ;  /* 0x00008400ff027b82 */ /* 0x000e620000000a00 */
[----:B------:R-:W-:Y:S01]  /*0110*/  FMNMX R0, RZ, R0, !PT ;  /* 0x00000000ff007209 */ /* 0x000fe20007800000 */
[----:B------:R-:W2:Y:S08]  /*0120*/  F2I.TRUNC.NTZ R6, R4 ;  /* 0x0000000400067305 */ /* 0x000eb0000020f100 */
[----:B------:R-:W3:Y:S01]  /*0130*/  F2I.TRUNC.NTZ R7, R0 ;  /* 0x0000000000077305 */ /* 0x000ee2000020f100 */
[----:B--2---:R-:W-:-:S05]  /*0140*/  I2FP.F32.S32 R9, R6 ;  /* 0x0000000600097245 */ /* 0x004fca0000201400 */
[----:B------:R-:W-:Y:S01]  /*0150*/  FADD.SAT R6, R4, -R9 ;  /* 0x8000000904067221 */ /* 0x000fe20000002000 */
[----:B-1----:R-:W-:Y:S01]  /*0160*/  IMAD.WIDE R2, R5, 0x4, R2 ;  /* 0x0000000405027825 */ /* 0x002fe200078e0202 */
[----:B---3--:R-:W-:-:S05]  /*0170*/  I2FP.F32.S32 R7, R7 ;  /* 0x0000000700077245 */ /* 0x008fca0000201400 */
[----:B------:R-:W-:Y:S01]  /*0180*/  FADD.SAT R7, R0, -R7 ;  /* 0x8000000700077221 */ /* 0x000fe20000002000 */
[----:B------:R-:W-:Y:S06]  /*0190*/  @P0 EXIT ;  /* 0x000000000000094d */ /* 0x000fec0003800000 */
[----:B------:R-:W-:Y:S02]  /*01a0*/  ULDC.64 UR4, c[0x0][0x208] ;  /* 0x0000820000047ab9 */ /* 0x000fe40000000a00 */
[----:B------:R-:W-:Y:S01]  /*01b0*/  STG.E.64 desc[UR4][R2.64], R6 ;  /* 0x0000000602007986 */ /* 0x000fe2000c101b04 */
[----:B------:R-:W-:Y:S05]  /*01c0*/  EXIT ;  /* 0x000000000000794d */ /* 0x000fea0003800000 */
.L_x_0:
[----:B------:R-:W-:-:S00]  /*01d0*/  BRA `(.L_x_0) ;  /* 0xfffffffc00fc7947 */ /* 0x000fc0000383ffff */
[----:B------:R-:W-:-:S00]  /*01e0*/  NOP ;  /* 0x0000000000007918 */ /* 0x000fc00000000000 */
        /* <DEDUP_REMOVED lines=9> */
.L_x_1:


//--------------------- .nv.constant0.triton_poi_fused__to_copy_add_arange_clamp_mul_sub_82 --------------------------
	.section	.nv.constant0.triton_poi_fused__to_copy_add_arange_clamp_mul_sub_82,"a",@progbits
	.sectionflags	@""
	.align	4
.nv.constant0.triton_poi_fused__to_copy_add_arange_clamp_mul_sub_82:
	.zero		540
